//
// Generated by NVIDIA NVVM Compiler
//
// Compiler Build ID: CL-36424714
// Cuda compilation tools, release 13.0, V13.0.88
// Based on NVVM 20.0.0
//

.version 9.0
.target sm_100
.address_size 64

	// .globl	_Z15heatDiffusion3DPKfPfiii

.visible .entry _Z15heatDiffusion3DPKfPfiii(
	.param .u64 .ptr .align 1 _Z15heatDiffusion3DPKfPfiii_param_0,
	.param .u64 .ptr .align 1 _Z15heatDiffusion3DPKfPfiii_param_1,
	.param .u32 _Z15heatDiffusion3DPKfPfiii_param_2,
	.param .u32 _Z15heatDiffusion3DPKfPfiii_param_3,
	.param .u32 _Z15heatDiffusion3DPKfPfiii_param_4
)
{
	.reg .pred 	%p<15>;
	.reg .b32 	%r<24>;
	.reg .b32 	%f<15>;
	.reg .b64 	%rd<16>;

	ld.param.u64 	%rd1, [_Z15heatDiffusion3DPKfPfiii_param_0];
	ld.param.u64 	%rd2, [_Z15heatDiffusion3DPKfPfiii_param_1];
	ld.param.u32 	%r7, [_Z15heatDiffusion3DPKfPfiii_param_2];
	ld.param.u32 	%r5, [_Z15heatDiffusion3DPKfPfiii_param_3];
	ld.param.u32 	%r6, [_Z15heatDiffusion3DPKfPfiii_param_4];
	mov.u32 	%r8, %ctaid.x;
	mov.u32 	%r9, %ntid.x;
	mov.u32 	%r10, %tid.x;
	mad.lo.s32 	%r11, %r8, %r9, %r10;
	mov.u32 	%r12, %ctaid.y;
	mov.u32 	%r13, %ntid.y;
	mov.u32 	%r14, %tid.y;
	mad.lo.s32 	%r2, %r12, %r13, %r14;
	mov.u32 	%r3, %ctaid.z;
	setp.lt.s32 	%p4, %r11, 1;
	add.s32 	%r15, %r7, -1;
	setp.ge.s32 	%p5, %r11, %r15;
	or.pred  	%p6, %p4, %p5;
	setp.eq.s32 	%p7, %r2, 0;
	mov.pred 	%p14, 0;
	or.pred  	%p8, %p7, %p6;
	@%p8 bra 	$L__BB0_2;
	add.s32 	%r16, %r5, -1;
	setp.lt.s32 	%p14, %r2, %r16;
$L__BB0_2:
	setp.eq.s32 	%p9, %r3, 0;
	not.pred 	%p10, %p14;
	or.pred  	%p11, %p9, %p10;
	add.s32 	%r18, %r6, -1;
	setp.ge.s32 	%p12, %r3, %r18;
	or.pred  	%p13, %p11, %p12;
	@%p13 bra 	$L__BB0_4;
	cvta.to.global.u64 	%rd3, %rd1;
	mad.lo.s32 	%r19, %r5, %r3, %r2;
	mad.lo.s32 	%r20, %r19, %r7, %r11;
	mul.wide.s32 	%rd4, %r20, 4;
	add.s64 	%rd5, %rd3, %rd4;
	ld.global.f32 	%f1, [%rd5];
	ld.global.f32 	%f2, [%rd5+4];
	ld.global.f32 	%f3, [%rd5+-4];
	mul.wide.s32 	%rd6, %r7, 4;
	add.s64 	%rd7, %rd5, %rd6;
	ld.global.f32 	%f4, [%rd7];
	sub.s32 	%r21, %r20, %r7;
	mul.wide.s32 	%rd8, %r21, 4;
	add.s64 	%rd9, %rd3, %rd8;
	ld.global.f32 	%f5, [%rd9];
	mul.lo.s32 	%r22, %r5, %r7;
	mul.wide.s32 	%rd10, %r22, 4;
	add.s64 	%rd11, %rd5, %rd10;
	ld.global.f32 	%f6, [%rd11];
	sub.s32 	%r23, %r20, %r22;
	mul.wide.s32 	%rd12, %r23, 4;
	add.s64 	%rd13, %rd3, %rd12;
	ld.global.f32 	%f7, [%rd13];
	add.f32 	%f8, %f1, %f2;
	add.f32 	%f9, %f8, %f3;
	add.f32 	%f10, %f9, %f4;
	add.f32 	%f11, %f10, %f5;
	add.f32 	%f12, %f11, %f6;
	add.f32 	%f13, %f12, %f7;
	div.rn.f32 	%f14, %f13, 0f40E00000;
	cvta.to.global.u64 	%rd14, %rd2;
	add.s64 	%rd15, %rd14, %rd4;
	st.global.f32 	[%rd15], %f14;
$L__BB0_4:
	ret;

}


// ===== COMPILED SASS (sm_100) =====

	.target	sm_100

	.elftype	@"ET_EXEC"


//--------------------- .note.nv.tkinfo           --------------------------
	.section	.note.nv.tkinfo,"",@"SHT_NOTE"
	.sectionflags	@"SHF_NOTE_NV_TKINFO"
	.tkinfo
        /*0018*/ 	.word	0x00000002
        /*0030*/ 	.string	""
        /*0030*/ 	.string	"ptxas"
        /*0030*/ 	.string	"Cuda compilation tools, release 13.0, V13.0.88"
        /*0030*/ 	.string	"Build cuda_13.0.r13.0/compiler.36424714_0"
        /*0030*/ 	.string	"-arch sm_100 -m 64 "



//--------------------- .note.nv.cuinfo           --------------------------
	.section	.note.nv.cuinfo,"",@"SHT_NOTE"
	.sectionflags	@"SHF_NOTE_NV_CUINFO"
        /*0018*/ 	.short	0x0002
        /*001a*/ 	.short	0x0064
        /*001c*/ 	.short	0x0082
	.zero		2


//--------------------- .nv.info                  --------------------------
	.section	.nv.info,"",@"SHT_CUDA_INFO"
	.align	4


	//----- nvinfo : EIATTR_REGCOUNT
	.align		4
        /*0000*/ 	.byte	0x04, 0x2f
        /*0002*/ 	.short	(.L_1 - .L_0)
	.align		4
.L_0:
        /*0004*/ 	.word	index@(_Z15heatDiffusion3DPKfPfiii)
        /*0008*/ 	.word	0x00000014


	//----- nvinfo : EIATTR_FRAME_SIZE
	.align		4
.L_1:
        /*000c*/ 	.byte	0x04, 0x11
        /*000e*/ 	.short	(.L_3 - .L_2)
	.align		4
.L_2:
        /*0010*/ 	.word	index@($__internal_0_$__cuda_sm3x_div_rn_noftz_f32_slowpath)
        /*0014*/ 	.word	0x00000000


	//----- nvinfo : EIATTR_FRAME_SIZE
	.align		4
.L_3:
        /*0018*/ 	.byte	0x04, 0x11
        /*001a*/ 	.short	(.L_5 - .L_4)
	.align		4
.L_4:
        /*001c*/ 	.word	index@(_Z15heatDiffusion3DPKfPfiii)
        /*0020*/ 	.word	0x00000000


	//----- nvinfo : EIATTR_MIN_STACK_SIZE
	.align		4
.L_5:
        /*0024*/ 	.byte	0x04, 0x12
        /*0026*/ 	.short	(.L_7 - .L_6)
	.align		4
.L_6:
        /*0028*/ 	.word	index@(_Z15heatDiffusion3DPKfPfiii)
        /*002c*/ 	.word	0x00000000
.L_7:


//--------------------- .nv.compat                --------------------------
	.section	.nv.compat,"",@"SHT_CUDA_COMPAT_INFO"
	.align	4
        /*0000*/ 	.byte	0x02, 0x09, 0x00, 0x00, 0x02, 0x02, 0x01, 0x00, 0x02, 0x05, 0x05, 0x00, 0x03, 0x07, 0x01, 0x01
        /*0010*/ 	.byte	0x02, 0x03, 0x00, 0x00, 0x02, 0x06, 0x01, 0x00, 0x04, 0x0b, 0x08, 0x00, 0x01, 0x00, 0x00, 0x00
        /*0020*/ 	.byte	0x00, 0x00, 0x00, 0x00


//--------------------- .nv.info._Z15heatDiffusion3DPKfPfiii --------------------------
	.section	.nv.info._Z15heatDiffusion3DPKfPfiii,"",@"SHT_CUDA_INFO"
	.sectionflags	@""
	.align	4


	//----- nvinfo : EIATTR_CUDA_API_VERSION
	.align		4
        /*0000*/ 	.byte	0x04, 0x37
        /*0002*/ 	.short	(.L_9 - .L_8)
.L_8:
        /*0004*/ 	.word	0x00000082


	//----- nvinfo : EIATTR_KPARAM_INFO
	.align		4
.L_9:
        /*0008*/ 	.byte	0x04, 0x17
        /*000a*/ 	.short	(.L_11 - .L_10)
.L_10:
        /*000c*/ 	.word	0x00000000
        /*0010*/ 	.short	0x0004
        /*0012*/ 	.short	0x0018
        /*0014*/ 	.byte	0x00, 0xf0, 0x11, 0x00


	//----- nvinfo : EIATTR_KPARAM_INFO
	.align		4
.L_11:
        /*0018*/ 	.byte	0x04, 0x17
        /*001a*/ 	.short	(.L_13 - .L_12)
.L_12:
        /*001c*/ 	.word	0x00000000
        /*0020*/ 	.short	0x0003
        /*0022*/ 	.short	0x0014
        /*0024*/ 	.byte	0x00, 0xf0, 0x11, 0x00


	//----- nvinfo : EIATTR_KPARAM_INFO
	.align		4
.L_13:
        /*0028*/ 	.byte	0x04, 0x17
        /*002a*/ 	.short	(.L_15 - .L_14)
.L_14:
        /*002c*/ 	.word	0x00000000
        /*0030*/ 	.short	0x0002
        /*0032*/ 	.short	0x0010
        /*0034*/ 	.byte	0x00, 0xf0, 0x11, 0x00


	//----- nvinfo : EIATTR_KPARAM_INFO
	.align		4
.L_15:
        /*0038*/ 	.byte	0x04, 0x17
        /*003a*/ 	.short	(.L_17 - .L_16)
.L_16:
        /*003c*/ 	.word	0x00000000
        /*0040*/ 	.short	0x0001
        /*0042*/ 	.short	0x0008
        /*0044*/ 	.byte	0x00, 0xf5, 0x21, 0x00


	//----- nvinfo : EIATTR_KPARAM_INFO
	.align		4
.L_17:
        /*0048*/ 	.byte	0x04, 0x17
        /*004a*/ 	.short	(.L_19 - .L_18)
.L_18:
        /*004c*/ 	.word	0x00000000
        /*0050*/ 	.short	0x0000
        /*0052*/ 	.short	0x0000
        /*0054*/ 	.byte	0x00, 0xf5, 0x21, 0x00


	//----- nvinfo : EIATTR_SPARSE_MMA_MASK
	.align		4
.L_19:
        /*0058*/ 	.byte	0x03, 0x50
        /*005a*/ 	.short	0x0000


	//----- nvinfo : EIATTR_MAXREG_COUNT
	.align		4
        /*005c*/ 	.byte	0x03, 0x1b
        /*005e*/ 	.short	0x00ff


	//----- nvinfo : EIATTR_MERCURY_ISA_VERSION
	.align		4
        /*0060*/ 	.byte	0x03, 0x5f
        /*0062*/ 	.short	0x0101


	//----- nvinfo : EIATTR_VRC_CTA_INIT_COUNT
	.align		4
        /*0064*/ 	.byte	0x02, 0x4a
	.zero		1
	.zero		1


	//----- nvinfo : EIATTR_EXIT_INSTR_OFFSETS
	.align		4
        /*0068*/ 	.byte	0x04, 0x1c
        /*006a*/ 	.short	(.L_21 - .L_20)


	//   ....[0]....
.L_20:
        /*006c*/ 	.word	0x00000160


	//   ....[1]....
        /*0070*/ 	.word	0x00000420


	//----- nvinfo : EIATTR_CRS_STACK_SIZE
	.align		4
.L_21:
        /*0074*/ 	.byte	0x04, 0x1e
        /*0076*/ 	.short	(.L_23 - .L_22)
.L_22:
        /*0078*/ 	.word	0x00000000


	//----- nvinfo : EIATTR_CBANK_PARAM_SIZE
	.align		4
.L_23:
        /*007c*/ 	.byte	0x03, 0x19
        /*007e*/ 	.short	0x001c


	//----- nvinfo : EIATTR_PARAM_CBANK
	.align		4
        /*0080*/ 	.byte	0x04, 0x0a
        /*0082*/ 	.short	(.L_25 - .L_24)
	.align		4
.L_24:
        /*0084*/ 	.word	index@(.nv.constant0._Z15heatDiffusion3DPKfPfiii)
        /*0088*/ 	.short	0x0380
        /*008a*/ 	.short	0x001c


	//----- nvinfo : EIATTR_SW_WAR
	.align		4
.L_25:
        /*008c*/ 	.byte	0x04, 0x36
        /*008e*/ 	.short	(.L_27 - .L_26)
.L_26:
        /*0090*/ 	.word	0x00000008
.L_27:


//--------------------- .nv.callgraph             --------------------------
	.section	.nv.callgraph,"",@"SHT_CUDA_CALLGRAPH"
	.align	4
	.sectionentsize	8
	.align		4
        /*0000*/ 	.word	0x00000000
	.align		4
        /*0004*/ 	.word	0xffffffff
	.align		4
        /*0008*/ 	.word	0x00000000
	.align		4
        /*000c*/ 	.word	0xfffffffe
	.align		4
        /*0010*/ 	.word	0x00000000
	.align		4
        /*0014*/ 	.word	0xfffffffd
	.align		4
        /*0018*/ 	.word	0x00000000
	.align		4
        /*001c*/ 	.word	0xfffffffc


//--------------------- .text._Z15heatDiffusion3DPKfPfiii --------------------------
	.section	.text._Z15heatDiffusion3DPKfPfiii,"ax",@progbits
	.align	128
        .global         _Z15heatDiffusion3DPKfPfiii
        .type           _Z15heatDiffusion3DPKfPfiii,@function
        .size           _Z15heatDiffusion3DPKfPfiii,(.L_x_15 - _Z15heatDiffusion3DPKfPfiii)
        .other          _Z15heatDiffusion3DPKfPfiii,@"STO_CUDA_ENTRY STV_DEFAULT"
_Z15heatDiffusion3DPKfPfiii:
.text._Z15heatDiffusion3DPKfPfiii:
[----:B------:R-:W-:Y:S01]  /*0000*/  LDC R1, c[0x0][0x37c] ;  /* 0x0000df00ff017b82 */ /* 0x000fe20000000800 */
[----:B------:R-:W0:Y:S07]  /*0010*/  S2R R0, SR_TID.X ;  /* 0x0000000000007919 */ /* 0x000e2e0000002100 */
[----:B------:R-:W0:Y:S01]  /*0020*/  S2UR UR4, SR_CTAID.X ;  /* 0x00000000000479c3 */ /* 0x000e220000002500 */
[----:B------:R-:W1:Y:S07]  /*0030*/  S2R R3, SR_TID.Y ;  /* 0x0000000000037919 */ /* 0x000e6e0000002200 */
[----:B------:R-:W0:Y:S08]  /*0040*/  LDC R5, c[0x0][0x360] ;  /* 0x0000d800ff057b82 */ /* 0x000e300000000800 */
[----:B------:R-:W2:Y:S08]  /*0050*/  LDC R12, c[0x0][0x390] ;  /* 0x0000e400ff0c7b82 */ /* 0x000eb00000000800 */
[----:B------:R-:W1:Y:S08]  /*0060*/  S2UR UR5, SR_CTAID.Y ;  /* 0x00000000000579c3 */ /* 0x000e700000002600 */
[----:B------:R-:W1:Y:S01]  /*0070*/  LDC R2, c[0x0][0x364] ;  /* 0x0000d900ff027b82 */ /* 0x000e620000000800 */
[----:B0-----:R-:W-:-:S02]  /*0080*/  IMAD R5, R5, UR4, R0 ;  /* 0x0000000405057c24 */ /* 0x001fc4000f8e0200 */
[----:B--2---:R-:W-:-:S05]  /*0090*/  VIADD R0, R12, 0xffffffff ;  /* 0xffffffff0c007836 */ /* 0x004fca0000000000 */
[----:B------:R-:W0:Y:S01]  /*00a0*/  S2UR UR4, SR_CTAID.Z ;  /* 0x00000000000479c3 */ /* 0x000e220000002700 */
[----:B------:R-:W-:-:S04]  /*00b0*/  ISETP.GE.AND P0, PT, R5, R0, PT ;  /* 0x000000000500720c */ /* 0x000fc80003f06270 */
[----:B------:R-:W-:Y:S01]  /*00c0*/  ISETP.LT.OR P0, PT, R5, 0x1, P0 ;  /* 0x000000010500780c */ /* 0x000fe20000701670 */
[----:B-1----:R-:W-:Y:S02]  /*00d0*/  IMAD R0, R2, UR5, R3 ;  /* 0x0000000502007c24 */ /* 0x002fe4000f8e0203 */
[----:B------:R-:W1:Y:S03]  /*00e0*/  LDC R2, c[0x0][0x398] ;  /* 0x0000e600ff027b82 */ /* 0x000e660000000800 */
[----:B------:R-:W-:-:S13]  /*00f0*/  ISETP.EQ.OR P0, PT, R0, RZ, P0 ;  /* 0x000000ff0000720c */ /* 0x000fda0000702670 */
[----:B------:R-:W2:Y:S01]  /*0100*/  @!P0 LDC R3, c[0x0][0x394] ;  /* 0x0000e500ff038b82 */ /* 0x000ea20000000800 */
[----:B-1----:R-:W-:Y:S01]  /*0110*/  IADD3 R2, PT, PT, R2, -0x1, RZ ;  /* 0xffffffff02027810 */ /* 0x002fe20007ffe0ff */
[----:B--2---:R-:W-:-:S05]  /*0120*/  @!P0 VIADD R3, R3, 0xffffffff ;  /* 0xffffffff03038836 */ /* 0x004fca0000000000 */
[----:B------:R-:W-:-:S04]  /*0130*/  ISETP.LT.AND P0, PT, R0, R3, !P0 ;  /* 0x000000030000720c */ /* 0x000fc80004701270 */
[----:B0-----:R-:W-:-:S04]  /*0140*/  ISETP.EQ.OR P0, PT, RZ, UR4, !P0 ;  /* 0x00000004ff007c0c */ /* 0x001fc8000c702670 */
[----:B------:R-:W-:-:S13]  /*0150*/  ISETP.LE.OR P0, PT, R2, UR4, P0 ;  /* 0x0000000402007c0c */ /* 0x000fda0008703670 */
[----:B------:R-:W-:Y:S05]  /*0160*/  @P0 EXIT ;  /* 0x000000000000094d */ /* 0x000fea0003800000 */
[----:B------:R-:W0:Y:S01]  /*0170*/  LDC R13, c[0x0][0x394] ;  /* 0x0000e500ff0d7b82 */ /* 0x000e220000000800 */
[----:B------:R-:W1:Y:S07]  /*0180*/  LDCU.64 UR6, c[0x0][0x358] ;  /* 0x00006b00ff0677ac */ /* 0x000e6e0008000a00 */
[----:B------:R-:W2:Y:S01]  /*0190*/  LDC.64 R2, c[0x0][0x380] ;  /* 0x0000e000ff027b82 */ /* 0x000ea20000000a00 */
[----:B0-----:R-:W-:-:S04]  /*01a0*/  IMAD R0, R13, UR4, R0 ;  /* 0x000000040d007c24 */ /* 0x001fc8000f8e0200 */
[----:B------:R-:W-:-:S04]  /*01b0*/  IMAD R5, R0, R12, R5 ;  /* 0x0000000c00057224 */ /* 0x000fc800078e0205 */
[----:B--2---:R-:W-:-:S05]  /*01c0*/  IMAD.WIDE R6, R5, 0x4, R2 ;  /* 0x0000000405067825 */ /* 0x004fca00078e0202 */
[----:B-1----:R-:W2:Y:S01]  /*01d0*/  LDG.E R0, desc[UR6][R6.64] ;  /* 0x0000000606007981 */ /* 0x002ea2000c1e1900 */
[----:B------:R-:W-:-:S03]  /*01e0*/  IMAD.IADD R11, R5, 0x1, -R12 ;  /* 0x00000001050b7824 */ /* 0x000fc600078e0a0c */
[----:B------:R-:W2:Y:S01]  /*01f0*/  LDG.E R15, desc[UR6][R6.64+0x4] ;  /* 0x00000406060f7981 */ /* 0x000ea2000c1e1900 */
[----:B------:R-:W-:-:S03]  /*0200*/  IMAD.WIDE R8, R12, 0x4, R6 ;  /* 0x000000040c087825 */ /* 0x000fc600078e0206 */
[----:B------:R0:W3:Y:S01]  /*0210*/  LDG.E R4, desc[UR6][R6.64+-0x4] ;  /* 0xfffffc0606047981 */ /* 0x0000e2000c1e1900 */
[----:B------:R-:W-:Y:S02]  /*0220*/  IMAD R12, R12, R13, RZ ;  /* 0x0000000d0c0c7224 */ /* 0x000fe400078e02ff */
[----:B------:R-:W-:Y:S01]  /*0230*/  IMAD.WIDE R10, R11, 0x4, R2 ;  /* 0x000000040b0a7825 */ /* 0x000fe200078e0202 */
[----:B------:R-:W4:Y:S03]  /*0240*/  LDG.E R8, desc[UR6][R8.64] ;  /* 0x0000000608087981 */ /* 0x000f26000c1e1900 */
[----:B------:R-:W-:Y:S02]  /*0250*/  IMAD.IADD R17, R5, 0x1, -R12 ;  /* 0x0000000105117824 */ /* 0x000fe400078e0a0c */
[----:B------:R-:W-:Y:S01]  /*0260*/  IMAD.WIDE R12, R12, 0x4, R6 ;  /* 0x000000040c0c7825 */ /* 0x000fe200078e0206 */
[----:B------:R-:W5:Y:S03]  /*0270*/  LDG.E R10, desc[UR6][R10.64] ;  /* 0x000000060a0a7981 */ /* 0x000f66000c1e1900 */
[----:B------:R-:W-:-:S02]  /*0280*/  IMAD.WIDE R2, R17, 0x4, R2 ;  /* 0x0000000411027825 */ /* 0x000fc400078e0202 */
[----:B------:R-:W5:Y:S04]  /*0290*/  LDG.E R12, desc[UR6][R12.64] ;  /* 0x000000060c0c7981 */ /* 0x000f68000c1e1900 */
[----:B------:R-:W5:Y:S01]  /*02a0*/  LDG.E R2, desc[UR6][R2.64] ;  /* 0x0000000602027981 */ /* 0x000f62000c1e1900 */
[----:B0-----:R-:W-:Y:S01]  /*02b0*/  HFMA2 R7, -RZ, RZ, 1.517578125, 10.2890625 ;  /* 0x3e124925ff077431 */ /* 0x001fe200000001ff */
[----:B------:R-:W-:Y:S01]  /*02c0*/  BSSY.RECONVERGENT B1, `(.L_x_0) ;  /* 0x0000012000017945 */ /* 0x000fe20003800200 */
[----:B--2---:R-:W-:-:S04]  /*02d0*/  FADD R15, R0, R15 ;  /* 0x0000000f000f7221 */ /* 0x004fc80000000000 */
[----:B---3--:R-:W-:Y:S01]  /*02e0*/  FADD R15, R4, R15 ;  /* 0x0000000f040f7221 */ /* 0x008fe20000000000 */
[----:B------:R-:W-:-:S03]  /*02f0*/  IMAD.MOV.U32 R4, RZ, RZ, 0x40e00000 ;  /* 0x40e00000ff047424 */ /* 0x000fc600078e00ff */
[----:B----4-:R-:W-:Y:S01]  /*0300*/  FADD R15, R8, R15 ;  /* 0x0000000f080f7221 */ /* 0x010fe20000000000 */
[----:B------:R-:W-:-:S04]  /*0310*/  FFMA R4, R7, -R4, 1 ;  /* 0x3f80000007047423 */ /* 0x000fc80000000804 */
[----:B------:R-:W-:Y:S01]  /*0320*/  FFMA R7, R4, R7, 0.14285714924335479736 ;  /* 0x3e12492504077423 */ /* 0x000fe20000000007 */
[----:B-----5:R-:W-:-:S04]  /*0330*/  FADD R15, R10, R15 ;  /* 0x0000000f0a0f7221 */ /* 0x020fc80000000000 */
[----:B------:R-:W-:-:S04]  /*0340*/  FADD R15, R12, R15 ;  /* 0x0000000f0c0f7221 */ /* 0x000fc80000000000 */
[----:B------:R-:W-:-:S04]  /*0350*/  FADD R0, R2, R15 ;  /* 0x0000000f02007221 */ /* 0x000fc80000000000 */
[----:B------:R-:W0:Y:S01]  /*0360*/  FCHK P0, R0, 7 ;  /* 0x40e0000000007902 */ /* 0x000e220000000000 */
[----:B------:R-:W-:-:S04]  /*0370*/  FFMA R2, R0, R7, RZ ;  /* 0x0000000700027223 */ /* 0x000fc800000000ff */
[----:B------:R-:W-:-:S04]  /*0380*/  FFMA R3, R2, -7, R0 ;  /* 0xc0e0000002037823 */ /* 0x000fc80000000000 */
[----:B------:R-:W-:Y:S01]  /*0390*/  FFMA R7, R7, R3, R2 ;  /* 0x0000000307077223 */ /* 0x000fe20000000002 */
[----:B0-----:R-:W-:Y:S06]  /*03a0*/  @!P0 BRA `(.L_x_1) ;  /* 0x00000000000c8947 */ /* 0x001fec0003800000 */
[----:B------:R-:W-:-:S07]  /*03b0*/  MOV R2, 0x3d0 ;  /* 0x000003d000027802 */ /* 0x000fce0000000f00 */
[----:B------:R-:W-:Y:S05]  /*03c0*/  CALL.REL.NOINC `($__internal_0_$__cuda_sm3x_div_rn_noftz_f32_slowpath) ;  /* 0x0000000000187944 */ /* 0x000fea0003c00000 */
[----:B------:R-:W-:-:S07]  /*03d0*/  IMAD.MOV.U32 R7, RZ, RZ, R4 ;  /* 0x000000ffff077224 */ /* 0x000fce00078e0004 */
.L_x_1:
[----:B------:R-:W-:Y:S05]  /*03e0*/  BSYNC.RECONVERGENT B1 ;  /* 0x0000000000017941 */ /* 0x000fea0003800200 */
.L_x_0:
[----:B------:R-:W0:Y:S02]  /*03f0*/  LDC.64 R2, c[0x0][0x388] ;  /* 0x0000e200ff027b82 */ /* 0x000e240000000a00 */
[----:B0-----:R-:W-:-:S05]  /*0400*/  IMAD.WIDE R2, R5, 0x4, R2 ;  /* 0x0000000405027825 */ /* 0x001fca00078e0202 */
[----:B------:R-:W-:Y:S01]  /*0410*/  STG.E desc[UR6][R2.64], R7 ;  /* 0x0000000702007986 */ /* 0x000fe2000c101906 */
[----:B------:R-:W-:Y:S05]  /*0420*/  EXIT ;  /* 0x000000000000794d */ /* 0x000fea0003800000 */
        .weak           $__internal_0_$__cuda_sm3x_div_rn_noftz_f32_slowpath
        .type           $__internal_0_$__cuda_sm3x_div_rn_noftz_f32_slowpath,@function
        .size           $__internal_0_$__cuda_sm3x_div_rn_noftz_f32_slowpath,(.L_x_15 - $__internal_0_$__cuda_sm3x_div_rn_noftz_f32_slowpath)
$__internal_0_$__cuda_sm3x_div_rn_noftz_f32_slowpath:
[--C-:B------:R-:W-:Y:S01]  /*0430*/  SHF.R.U32.HI R3, RZ, 0x17, R0.reuse ;  /* 0x00000017ff037819 */ /* 0x100fe20000011600 */
[----:B------:R-:W-:Y:S04]  /*0440*/  BSSY.RECONVERGENT B0, `(.L_x_2) ;  /* 0x000005c000007945 */ /* 0x000fe80003800200 */
[----:B------:R-:W-:Y:S01]  /*0450*/  BSSY.RELIABLE B2, `(.L_x_3) ;  /* 0x000001a000027945 */ /* 0x000fe20003800100 */
[----:B------:R-:W-:Y:S01]  /*0460*/  IMAD.MOV.U32 R4, RZ, RZ, R0 ;  /* 0x000000ffff047224 */ /* 0x000fe200078e0000 */
[----:B------:R-:W-:-:S04]  /*0470*/  LOP3.LUT R3, R3, 0xff, RZ, 0xc0, !PT ;  /* 0x000000ff03037812 */ /* 0x000fc800078ec0ff */
[----:B------:R-:W-:-:S04]  /*0480*/  IADD3 R8, PT, PT, R3, -0x1, RZ ;  /* 0xffffffff03087810 */ /* 0x000fc80007ffe0ff */
[----:B------:R-:W-:-:S13]  /*0490*/  ISETP.GT.U32.OR P0, PT, R8, 0xfd, !PT ;  /* 0x000000fd0800780c */ /* 0x000fda0007f04470 */
[----:B------:R-:W-:Y:S01]  /*04a0*/  @!P0 IMAD.MOV.U32 R6, RZ, RZ, RZ ;  /* 0x000000ffff068224 */ /* 0x000fe200078e00ff */
[----:B------:R-:W-:Y:S06]  /*04b0*/  @!P0 BRA `(.L_x_4) ;  /* 0x00000000004c8947 */ /* 0x000fec0003800000 */
[----:B------:R-:W-:-:S13]  /*04c0*/  FSETP.GTU.FTZ.AND P0, PT, |R0|, +INF , PT ;  /* 0x7f8000000000780b */ /* 0x000fda0003f1c200 */
[----:B------:R-:W-:Y:S05]  /*04d0*/  @P0 BREAK.RELIABLE B2 ;  /* 0x0000000000020942 */ /* 0x000fea0003800100 */
[----:B------:R-:W-:Y:S05]  /*04e0*/  @P0 BRA `(.L_x_5) ;  /* 0x0000000400400947 */ /* 0x000fea0003800000 */
[----:B------:R-:W-:-:S04]  /*04f0*/  MOV R7, 0x40e00000 ;  /* 0x40e0000000077802 */ /* 0x000fc80000000f00 */
[----:B------:R-:W-:-:S13]  /*0500*/  LOP3.LUT P0, RZ, R7, 0x7fffffff, R4, 0xc8, !PT ;  /* 0x7fffffff07ff7812 */ /* 0x000fda000780c804 */
[----:B------:R-:W-:Y:S05]  /*0510*/  @!P0 BREAK.RELIABLE B2 ;  /* 0x0000000000028942 */ /* 0x000fea0003800100 */
[----:B------:R-:W-:Y:S05]  /*0520*/  @!P0 BRA `(.L_x_6) ;  /* 0x0000000400288947 */ /* 0x000fea0003800000 */
[----:B------:R-:W-:-:S13]  /*0530*/  LOP3.LUT P0, RZ, R4, 0x7fffffff, RZ, 0xc0, !PT ;  /* 0x7fffffff04ff7812 */ /* 0x000fda000780c0ff */
[----:B------:R-:W-:Y:S05]  /*0540*/  @!P0 BREAK.RELIABLE B2 ;  /* 0x0000000000028942 */ /* 0x000fea0003800100 */
[----:B------:R-:W-:Y:S05]  /*0550*/  @!P0 BRA `(.L_x_7) ;  /* 0x0000000400148947 */ /* 0x000fea0003800000 */
[----:B------:R-:W-:Y:S02]  /*0560*/  FSETP.NEU.FTZ.AND P0, PT, |R0|, +INF , PT ;  /* 0x7f8000000000780b */ /* 0x000fe40003f1d200 */
[----:B------:R-:W-:-:S04]  /*0570*/  LOP3.LUT P1, RZ, R7, 0x7fffffff, RZ, 0xc0, !PT ;  /* 0x7fffffff07ff7812 */ /* 0x000fc8000782c0ff */
[----:B------:R-:W-:-:S13]  /*0580*/  PLOP3.LUT P0, PT, P0, P1, PT, 0x2f, 0xf2 ;  /* 0x0000000000f2781c */ /* 0x000fda0000702577 */
[----:B------:R-:W-:Y:S05]  /*0590*/  @P0 BREAK.RELIABLE B2 ;  /* 0x0000000000020942 */ /* 0x000fea0003800100 */
[----:B------:R-:W-:Y:S05]  /*05a0*/  @P0 BRA `(.L_x_8) ;  /* 0x0000000000f40947 */ /* 0x000fea0003800000 */
[----:B------:R-:W-:-:S13]  /*05b0*/  ISETP.GE.AND P0, PT, R8, RZ, PT ;  /* 0x000000ff0800720c */ /* 0x000fda0003f06270 */
[----:B------:R-:W-:Y:S02]  /*05c0*/  @P0 IMAD.MOV.U32 R6, RZ, RZ, RZ ;  /* 0x000000ffff060224 */ /* 0x000fe400078e00ff */
[----:B------:R-:W-:Y:S01]  /*05d0*/  @!P0 FFMA R4, R0, 1.84467440737095516160e+19, RZ ;  /* 0x5f80000000048823 */ /* 0x000fe200000000ff */
[----:B------:R-:W-:-:S07]  /*05e0*/  @!P0 IMAD.MOV.U32 R6, RZ, RZ, -0x40 ;  /* 0xffffffc0ff068424 */ /* 0x000fce00078e00ff */
.L_x_4:
[----:B------:R-:W-:Y:S05]  /*05f0*/  BSYNC.RELIABLE B2 ;  /* 0x0000000000027941 */ /* 0x000fea0003800100 */
.L_x_3:
[----:B------:R-:W-:Y:S01]  /*0600*/  UMOV UR4, 0x40e00000 ;  /* 0x40e0000000047882 */ /* 0x000fe20000000000 */
[----:B------:R-:W-:Y:S01]  /*0610*/  IADD3 R3, PT, PT, R3, -0x7f, RZ ;  /* 0xffffff8103037810 */ /* 0x000fe20007ffe0ff */
[----:B------:R-:W-:Y:S01]  /*0620*/  UIADD3 UR4, UPT, UPT, UR4, -0x1000000, URZ ;  /* 0xff00000004047890 */ /* 0x000fe2000fffe0ff */
[----:B------:R-:W-:Y:S03]  /*0630*/  BSSY.RECONVERGENT B2, `(.L_x_9) ;  /* 0x0000033000027945 */ /* 0x000fe60003800200 */
[----:B------:R-:W-:Y:S01]  /*0640*/  IMAD R0, R3, -0x800000, R4 ;  /* 0xff80000003007824 */ /* 0x000fe200078e0204 */
[----:B------:R-:W-:Y:S01]  /*0650*/  IADD3 R3, PT, PT, R6, -0x2, R3 ;  /* 0xfffffffe06037810 */ /* 0x000fe20007ffe003 */
[----:B------:R-:W-:-:S03]  /*0660*/  FADD.FTZ R9, -RZ, -UR4 ;  /* 0x80000004ff097e21 */ /* 0x000fc60008010100 */
[----:B------:R-:W0:Y:S02]  /*0670*/  MUFU.RCP R7, UR4 ;  /* 0x0000000400077d08 */ /* 0x000e240008001000 */
[----:B0-----:R-:W-:-:S04]  /*0680*/  FFMA R8, R7, R9, 1 ;  /* 0x3f80000007087423 */ /* 0x001fc80000000009 */
[----:B------:R-:W-:-:S04]  /*0690*/  FFMA R7, R7, R8, R7 ;  /* 0x0000000807077223 */ /* 0x000fc80000000007 */
[----:B------:R-:W-:-:S04]  /*06a0*/  FFMA R4, R0, R7, RZ ;  /* 0x0000000700047223 */ /* 0x000fc800000000ff */
[----:B------:R-:W-:-:S04]  /*06b0*/  FFMA R8, R9, R4, R0 ;  /* 0x0000000409087223 */ /* 0x000fc80000000000 */
[----:B------:R-:W-:-:S04]  /*06c0*/  FFMA R8, R7, R8, R4 ;  /* 0x0000000807087223 */ /* 0x000fc80000000004 */
[----:B------:R-:W-:-:S04]  /*06d0*/  FFMA R9, R9, R8, R0 ;  /* 0x0000000809097223 */ /* 0x000fc80000000000 */
[----:B------:R-:W-:-:S05]  /*06e0*/  FFMA R4, R7, R9, R8 ;  /* 0x0000000907047223 */ /* 0x000fca0000000008 */
[----:B------:R-:W-:-:S04]  /*06f0*/  SHF.R.U32.HI R0, RZ, 0x17, R4 ;  /* 0x00000017ff007819 */ /* 0x000fc80000011604 */
[----:B------:R-:W-:-:S05]  /*0700*/  LOP3.LUT R0, R0, 0xff, RZ, 0xc0, !PT ;  /* 0x000000ff00007812 */ /* 0x000fca00078ec0ff */
[----:B------:R-:W-:-:S04]  /*0710*/  IMAD.IADD R10, R0, 0x1, R3 ;  /* 0x00000001000a7824 */ /* 0x000fc800078e0203 */
[----:B------:R-:W-:-:S05]  /*0720*/  VIADD R0, R10, 0xffffffff ;  /* 0xffffffff0a007836 */ /* 0x000fca0000000000 */
[----:B------:R-:W-:-:S13]  /*0730*/  ISETP.GE.U32.AND P0, PT, R0, 0xfe, PT ;  /* 0x000000fe0000780c */ /* 0x000fda0003f06070 */
[----:B------:R-:W-:Y:S05]  /*0740*/  @!P0 BRA `(.L_x_10) ;  /* 0x0000000000808947 */ /* 0x000fea0003800000 */
[----:B------:R-:W-:-:S13]  /*0750*/  ISETP.GT.AND P0, PT, R10, 0xfe, PT ;  /* 0x000000fe0a00780c */ /* 0x000fda0003f04270 */
[----:B------:R-:W-:Y:S05]  /*0760*/  @P0 BRA `(.L_x_11) ;  /* 0x00000000006c0947 */ /* 0x000fea0003800000 */
[----:B------:R-:W-:-:S13]  /*0770*/  ISETP.GE.AND P0, PT, R10, 0x1, PT ;  /* 0x000000010a00780c */ /* 0x000fda0003f06270 */
[----:B------:R-:W-:Y:S05]  /*0780*/  @P0 BRA `(.L_x_12) ;  /* 0x0000000000740947 */ /* 0x000fea0003800000 */
[----:B------:R-:W-:Y:S02]  /*0790*/  ISETP.GE.AND P0, PT, R10, -0x18, PT ;  /* 0xffffffe80a00780c */ /* 0x000fe40003f06270 */
[----:B------:R-:W-:-:S11]  /*07a0*/  LOP3.LUT R4, R4, 0x80000000, RZ, 0xc0, !PT ;  /* 0x8000000004047812 */ /* 0x000fd600078ec0ff */
[----:B------:R-:W-:Y:S05]  /*07b0*/  @!P0 BRA `(.L_x_12) ;  /* 0x0000000000688947 */ /* 0x000fea0003800000 */
[CCC-:B------:R-:W-:Y:S01]  /*07c0*/  FFMA.RZ R0, R7.reuse, R9.reuse, R8.reuse ;  /* 0x0000000907007223 */ /* 0x1c0fe2000000c008 */
[C---:B------:R-:W-:Y:S02]  /*07d0*/  IADD3 R6, PT, PT, R10.reuse, 0x20, RZ ;  /* 0x000000200a067810 */ /* 0x040fe40007ffe0ff */
[----:B------:R-:W-:Y:S02]  /*07e0*/  ISETP.NE.AND P2, PT, R10, RZ, PT ;  /* 0x000000ff0a00720c */ /* 0x000fe40003f45270 */
[----:B------:R-:W-:Y:S01]  /*07f0*/  LOP3.LUT R3, R0, 0x7fffff, RZ, 0xc0, !PT ;  /* 0x007fffff00037812 */ /* 0x000fe200078ec0ff */
[CCC-:B------:R-:W-:Y:S01]  /*0800*/  FFMA.RP R0, R7.reuse, R9.reuse, R8.reuse ;  /* 0x0000000907007223 */ /* 0x1c0fe20000008008 */
[----:B------:R-:W-:Y:S01]  /*0810*/  FFMA.RM R7, R7, R9, R8 ;  /* 0x0000000907077223 */ /* 0x000fe20000004008 */
[----:B------:R-:W-:Y:S01]  /*0820*/  IMAD.MOV R8, RZ, RZ, -R10 ;  /* 0x000000ffff087224 */ /* 0x000fe200078e0a0a */
[----:B------:R-:W-:Y:S02]  /*0830*/  LOP3.LUT R3, R3, 0x800000, RZ, 0xfc, !PT ;  /* 0x0080000003037812 */ /* 0x000fe400078efcff */
[----:B------:R-:W-:-:S02]  /*0840*/  ISETP.NE.AND P1, PT, R10, RZ, PT ;  /* 0x000000ff0a00720c */ /* 0x000fc40003f25270 */
[----:B------:R-:W-:Y:S02]  /*0850*/  SHF.L.U32 R6, R3, R6, RZ ;  /* 0x0000000603067219 */ /* 0x000fe400000006ff */
[----:B------:R-:W-:Y:S02]  /*0860*/  FSETP.NEU.FTZ.AND P0, PT, R0, R7, PT ;  /* 0x000000070000720b */ /* 0x000fe40003f1d000 */
[----:B------:R-:W-:Y:S02]  /*0870*/  SEL R0, R8, RZ, P2 ;  /* 0x000000ff08007207 */ /* 0x000fe40001000000 */
[----:B------:R-:W-:Y:S02]  /*0880*/  ISETP.NE.AND P1, PT, R6, RZ, P1 ;  /* 0x000000ff0600720c */ /* 0x000fe40000f25270 */
[----:B------:R-:W-:Y:S02]  /*0890*/  SHF.R.U32.HI R0, RZ, R0, R3 ;  /* 0x00000000ff007219 */ /* 0x000fe40000011603 */
[----:B------:R-:W-:-:S02]  /*08a0*/  PLOP3.LUT P0, PT, P0, P1, PT, 0xf8, 0x8f ;  /* 0x00000000008f781c */ /* 0x000fc40000703f70 */
[----:B------:R-:W-:Y:S02]  /*08b0*/  SHF.R.U32.HI R6, RZ, 0x1, R0 ;  /* 0x00000001ff067819 */ /* 0x000fe40000011600 */
[----:B------:R-:W-:-:S04]  /*08c0*/  SEL R3, RZ, 0x1, !P0 ;  /* 0x00000001ff037807 */ /* 0x000fc80004000000 */
[----:B------:R-:W-:-:S04]  /*08d0*/  LOP3.LUT R3, R3, 0x1, R6, 0xf8, !PT ;  /* 0x0000000103037812 */ /* 0x000fc800078ef806 */
[----:B------:R-:W-:-:S04]  /*08e0*/  LOP3.LUT R3, R3, R0, RZ, 0xc0, !PT ;  /* 0x0000000003037212 */ /* 0x000fc800078ec0ff */
[----:B------:R-:W-:-:S04]  /*08f0*/  IADD3 R3, PT, PT, R6, R3, RZ ;  /* 0x0000000306037210 */ /* 0x000fc80007ffe0ff */
[----:B------:R-:W-:Y:S01]  /*0900*/  LOP3.LUT R4, R3, R4, RZ, 0xfc, !PT ;  /* 0x0000000403047212 */ /* 0x000fe200078efcff */
[----:B------:R-:W-:Y:S06]  /*0910*/  BRA `(.L_x_12) ;  /* 0x0000000000107947 */ /* 0x000fec0003800000 */
.L_x_11:
[----:B------:R-:W-:-:S04]  /*0920*/  LOP3.LUT R4, R4, 0x80000000, RZ, 0xc0, !PT ;  /* 0x8000000004047812 */ /* 0x000fc800078ec0ff */
[----:B------:R-:W-:Y:S01]  /*0930*/  LOP3.LUT R4, R4, 0x7f800000, RZ, 0xfc, !PT ;  /* 0x7f80000004047812 */ /* 0x000fe200078efcff */
[----:B------:R-:W-:Y:S06]  /*0940*/  BRA `(.L_x_12) ;  /* 0x0000000000047947 */ /* 0x000fec0003800000 */
.L_x_10:
[----:B------:R-:W-:-:S07]  /*0950*/  IMAD R4, R3, 0x800000, R4 ;  /* 0x0080000003047824 */ /* 0x000fce00078e0204 */
.L_x_12:
[----:B------:R-:W-:Y:S05]  /*0960*/  BSYNC.RECONVERGENT B2 ;  /* 0x0000000000027941 */ /* 0x000fea0003800200 */
.L_x_9:
[----:B------:R-:W-:Y:S05]  /*0970*/  BRA `(.L_x_13) ;  /* 0x0000000000207947 */ /* 0x000fea0003800000 */
.L_x_8:
[----:B------:R-:W-:-:S04]  /*0980*/  LOP3.LUT R4, R7, 0x80000000, R4, 0x48, !PT ;  /* 0x8000000007047812 */ /* 0x000fc800078e4804 */
[----:B------:R-:W-:Y:S01]  /*0990*/  LOP3.LUT R4, R4, 0x7f800000, RZ, 0xfc, !PT ;  /* 0x7f80000004047812 */ /* 0x000fe200078efcff */
[----:B------:R-:W-:Y:S06]  /*09a0*/  BRA `(.L_x_13) ;  /* 0x0000000000147947 */ /* 0x000fec0003800000 */
.L_x_7:
[----:B------:R-:W-:Y:S01]  /*09b0*/  LOP3.LUT R4, R7, 0x80000000, R4, 0x48, !PT ;  /* 0x8000000007047812 */ /* 0x000fe200078e4804 */
[----:B------:R-:W-:Y:S06]  /*09c0*/  BRA `(.L_x_13) ;  /* 0x00000000000c7947 */ /* 0x000fec0003800000 */
.L_x_6:
[----:B------:R-:W0:Y:S01]  /*09d0*/  MUFU.RSQ R4, -QNAN ;  /* 0xffc0000000047908 */ /* 0x000e220000001400 */
[----:B------:R-:W-:Y:S05]  /*09e0*/  BRA `(.L_x_13) ;  /* 0x0000000000047947 */ /* 0x000fea0003800000 */
.L_x_5:
[----:B------:R-:W-:-:S07]  /*09f0*/  FADD.FTZ R4, R0, 7 ;  /* 0x40e0000000047421 */ /* 0x000fce0000010000 */
.L_x_13:
[----:B------:R-:W-:Y:S05]  /*0a00*/  BSYNC.RECONVERGENT B0 ;  /* 0x0000000000007941 */ /* 0x000fea0003800200 */
.L_x_2:
[----:B------:R-:W-:-:S04]  /*0a10*/  HFMA2 R3, -RZ, RZ, 0, 0 ;  /* 0x00000000ff037431 */ /* 0x000fc800000001ff */
[----:B0-----:R-:W-:Y:S05]  /*0a20*/  RET.REL.NODEC R2 `(_Z15heatDiffusion3DPKfPfiii) ;  /* 0xfffffff402747950 */ /* 0x001fea0003c3ffff */
.L_x_14:
[----:B------:R-:W-:-:S00]  /*0a30*/  BRA `(.L_x_14) ;  /* 0xfffffffc00fc7947 */ /* 0x000fc0000383ffff */
[----:B------:R-:W-:-:S00]  /*0a40*/  NOP ;  /* 0x0000000000007918 */ /* 0x000fc00000000000 */
        /* <DEDUP_REMOVED lines=11> */
.L_x_15:


//--------------------- .nv.shared.reserved.0     --------------------------
	.section	.nv.shared.reserved.0,"aw",@nobits
	.weak		__nv_reservedSMEM_offset_0_alias
	.size		__nv_reservedSMEM_offset_0_alias, 0, 64
	.other		__nv_reservedSMEM_offset_0_alias,@"STO_CUDA_RESERVED_SHARED STV_DEFAULT"
__nv_reservedSMEM_offset_0_alias:
	.zero		0
	.zero		64


//--------------------- .nv.constant0._Z15heatDiffusion3DPKfPfiii --------------------------
	.section	.nv.constant0._Z15heatDiffusion3DPKfPfiii,"a",@progbits
	.sectionflags	@""
	.align	4
.nv.constant0._Z15heatDiffusion3DPKfPfiii:
	.zero		924


//--------------------- SYMBOLS --------------------------

	.type		.nv.reservedSmem.offset0,@object
	.size		.nv.reservedSmem.offset0,0x4
